//
// Generated by NVIDIA NVVM Compiler
//
// Compiler Build ID: CL-36424714
// Cuda compilation tools, release 13.0, V13.0.88
// Based on NVVM 20.0.0
//

.version 9.0
.target sm_100
.address_size 64

	// .globl	_Z14rmsnorm_kernelPKfPfS0_if

.visible .entry _Z14rmsnorm_kernelPKfPfS0_if(
	.param .u64 .ptr .align 1 _Z14rmsnorm_kernelPKfPfS0_if_param_0,
	.param .u64 .ptr .align 1 _Z14rmsnorm_kernelPKfPfS0_if_param_1,
	.param .u64 .ptr .align 1 _Z14rmsnorm_kernelPKfPfS0_if_param_2,
	.param .u32 _Z14rmsnorm_kernelPKfPfS0_if_param_3,
	.param .f32 _Z14rmsnorm_kernelPKfPfS0_if_param_4
)
{
	.reg .pred 	%p<11>;
	.reg .b32 	%r<27>;
	.reg .b32 	%f<92>;
	.reg .b64 	%rd<24>;

	ld.param.u64 	%rd10, [_Z14rmsnorm_kernelPKfPfS0_if_param_0];
	ld.param.u64 	%rd8, [_Z14rmsnorm_kernelPKfPfS0_if_param_1];
	ld.param.u64 	%rd9, [_Z14rmsnorm_kernelPKfPfS0_if_param_2];
	ld.param.u32 	%r17, [_Z14rmsnorm_kernelPKfPfS0_if_param_3];
	ld.param.f32 	%f14, [_Z14rmsnorm_kernelPKfPfS0_if_param_4];
	cvta.to.global.u64 	%rd1, %rd10;
	mov.u32 	%r18, %ctaid.x;
	mov.u32 	%r19, %ntid.x;
	mov.u32 	%r20, %tid.x;
	mad.lo.s32 	%r1, %r18, %r19, %r20;
	setp.ge.s32 	%p1, %r1, %r17;
	@%p1 bra 	$L__BB0_15;
	setp.lt.s32 	%p2, %r17, 1;
	mov.f32 	%f91, 0f00000000;
	@%p2 bra 	$L__BB0_14;
	and.b32  	%r2, %r17, 15;
	setp.lt.u32 	%p3, %r17, 16;
	mov.f32 	%f91, 0f00000000;
	mov.b32 	%r24, 0;
	@%p3 bra 	$L__BB0_5;
	and.b32  	%r24, %r17, 2147483632;
	neg.s32 	%r22, %r24;
	add.s64 	%rd22, %rd1, 32;
	mov.f32 	%f91, 0f00000000;
$L__BB0_4:
	.pragma "nounroll";
	ld.global.f32 	%f19, [%rd22+-32];
	fma.rn.f32 	%f20, %f19, %f19, %f91;
	ld.global.f32 	%f21, [%rd22+-28];
	fma.rn.f32 	%f22, %f21, %f21, %f20;
	ld.global.f32 	%f23, [%rd22+-24];
	fma.rn.f32 	%f24, %f23, %f23, %f22;
	ld.global.f32 	%f25, [%rd22+-20];
	fma.rn.f32 	%f26, %f25, %f25, %f24;
	ld.global.f32 	%f27, [%rd22+-16];
	fma.rn.f32 	%f28, %f27, %f27, %f26;
	ld.global.f32 	%f29, [%rd22+-12];
	fma.rn.f32 	%f30, %f29, %f29, %f28;
	ld.global.f32 	%f31, [%rd22+-8];
	fma.rn.f32 	%f32, %f31, %f31, %f30;
	ld.global.f32 	%f33, [%rd22+-4];
	fma.rn.f32 	%f34, %f33, %f33, %f32;
	ld.global.f32 	%f35, [%rd22];
	fma.rn.f32 	%f36, %f35, %f35, %f34;
	ld.global.f32 	%f37, [%rd22+4];
	fma.rn.f32 	%f38, %f37, %f37, %f36;
	ld.global.f32 	%f39, [%rd22+8];
	fma.rn.f32 	%f40, %f39, %f39, %f38;
	ld.global.f32 	%f41, [%rd22+12];
	fma.rn.f32 	%f42, %f41, %f41, %f40;
	ld.global.f32 	%f43, [%rd22+16];
	fma.rn.f32 	%f44, %f43, %f43, %f42;
	ld.global.f32 	%f45, [%rd22+20];
	fma.rn.f32 	%f46, %f45, %f45, %f44;
	ld.global.f32 	%f47, [%rd22+24];
	fma.rn.f32 	%f48, %f47, %f47, %f46;
	ld.global.f32 	%f49, [%rd22+28];
	fma.rn.f32 	%f91, %f49, %f49, %f48;
	add.s32 	%r22, %r22, 16;
	add.s64 	%rd22, %rd22, 64;
	setp.ne.s32 	%p4, %r22, 0;
	@%p4 bra 	$L__BB0_4;
$L__BB0_5:
	setp.eq.s32 	%p5, %r2, 0;
	@%p5 bra 	$L__BB0_14;
	and.b32  	%r8, %r17, 7;
	setp.lt.u32 	%p6, %r2, 8;
	@%p6 bra 	$L__BB0_8;
	mul.wide.u32 	%rd11, %r24, 4;
	add.s64 	%rd12, %rd1, %rd11;
	ld.global.f32 	%f51, [%rd12];
	fma.rn.f32 	%f52, %f51, %f51, %f91;
	ld.global.f32 	%f53, [%rd12+4];
	fma.rn.f32 	%f54, %f53, %f53, %f52;
	ld.global.f32 	%f55, [%rd12+8];
	fma.rn.f32 	%f56, %f55, %f55, %f54;
	ld.global.f32 	%f57, [%rd12+12];
	fma.rn.f32 	%f58, %f57, %f57, %f56;
	ld.global.f32 	%f59, [%rd12+16];
	fma.rn.f32 	%f60, %f59, %f59, %f58;
	ld.global.f32 	%f61, [%rd12+20];
	fma.rn.f32 	%f62, %f61, %f61, %f60;
	ld.global.f32 	%f63, [%rd12+24];
	fma.rn.f32 	%f64, %f63, %f63, %f62;
	ld.global.f32 	%f65, [%rd12+28];
	fma.rn.f32 	%f91, %f65, %f65, %f64;
	add.s32 	%r24, %r24, 8;
$L__BB0_8:
	setp.eq.s32 	%p7, %r8, 0;
	@%p7 bra 	$L__BB0_14;
	and.b32  	%r11, %r17, 3;
	setp.lt.u32 	%p8, %r8, 4;
	@%p8 bra 	$L__BB0_11;
	mul.wide.u32 	%rd13, %r24, 4;
	add.s64 	%rd14, %rd1, %rd13;
	ld.global.f32 	%f67, [%rd14];
	fma.rn.f32 	%f68, %f67, %f67, %f91;
	ld.global.f32 	%f69, [%rd14+4];
	fma.rn.f32 	%f70, %f69, %f69, %f68;
	ld.global.f32 	%f71, [%rd14+8];
	fma.rn.f32 	%f72, %f71, %f71, %f70;
	ld.global.f32 	%f73, [%rd14+12];
	fma.rn.f32 	%f91, %f73, %f73, %f72;
	add.s32 	%r24, %r24, 4;
$L__BB0_11:
	setp.eq.s32 	%p9, %r11, 0;
	@%p9 bra 	$L__BB0_14;
	mul.wide.u32 	%rd15, %r24, 4;
	add.s64 	%rd23, %rd1, %rd15;
	neg.s32 	%r26, %r11;
$L__BB0_13:
	.pragma "nounroll";
	ld.global.f32 	%f74, [%rd23];
	fma.rn.f32 	%f91, %f74, %f74, %f91;
	add.s64 	%rd23, %rd23, 4;
	add.s32 	%r26, %r26, 1;
	setp.ne.s32 	%p10, %r26, 0;
	@%p10 bra 	$L__BB0_13;
$L__BB0_14:
	cvt.rn.f32.s32 	%f75, %r17;
	div.rn.f32 	%f76, %f91, %f75;
	mul.wide.s32 	%rd16, %r1, 4;
	add.s64 	%rd17, %rd1, %rd16;
	ld.global.f32 	%f77, [%rd17];
	add.f32 	%f78, %f14, %f76;
	sqrt.rn.f32 	%f79, %f78;
	div.rn.f32 	%f80, %f77, %f79;
	cvta.to.global.u64 	%rd18, %rd9;
	add.s64 	%rd19, %rd18, %rd16;
	ld.global.f32 	%f81, [%rd19];
	mul.f32 	%f82, %f80, %f81;
	cvta.to.global.u64 	%rd20, %rd8;
	add.s64 	%rd21, %rd20, %rd16;
	st.global.f32 	[%rd21], %f82;
$L__BB0_15:
	ret;

}


// ===== COMPILED SASS (sm_100) =====

	.target	sm_100

	.elftype	@"ET_EXEC"


//--------------------- .note.nv.tkinfo           --------------------------
	.section	.note.nv.tkinfo,"",@"SHT_NOTE"
	.sectionflags	@"SHF_NOTE_NV_TKINFO"
	.tkinfo
        /*0018*/ 	.word	0x00000002
        /*0030*/ 	.string	""
        /*0030*/ 	.string	"ptxas"
        /*0030*/ 	.string	"Cuda compilation tools, release 13.0, V13.0.88"
        /*0030*/ 	.string	"Build cuda_13.0.r13.0/compiler.36424714_0"
        /*0030*/ 	.string	"-arch sm_100 -m 64 "



//--------------------- .note.nv.cuinfo           --------------------------
	.section	.note.nv.cuinfo,"",@"SHT_NOTE"
	.sectionflags	@"SHF_NOTE_NV_CUINFO"
        /*0018*/ 	.short	0x0002
        /*001a*/ 	.short	0x0064
        /*001c*/ 	.short	0x0082
	.zero		2


//--------------------- .nv.info                  --------------------------
	.section	.nv.info,"",@"SHT_CUDA_INFO"
	.align	4


	//----- nvinfo : EIATTR_REGCOUNT
	.align		4
        /*0000*/ 	.byte	0x04, 0x2f
        /*0002*/ 	.short	(.L_1 - .L_0)
	.align		4
.L_0:
        /*0004*/ 	.word	index@(_Z14rmsnorm_kernelPKfPfS0_if)
        /*0008*/ 	.word	0x0000001f


	//----- nvinfo : EIATTR_FRAME_SIZE
	.align		4
.L_1:
        /*000c*/ 	.byte	0x04, 0x11
        /*000e*/ 	.short	(.L_3 - .L_2)
	.align		4
.L_2:
        /*0010*/ 	.word	index@($__internal_1_$__cuda_sm3x_div_rn_noftz_f32_slowpath)
        /*0014*/ 	.word	0x00000000


	//----- nvinfo : EIATTR_FRAME_SIZE
	.align		4
.L_3:
        /*0018*/ 	.byte	0x04, 0x11
        /*001a*/ 	.short	(.L_5 - .L_4)
	.align		4
.L_4:
        /*001c*/ 	.word	index@($__internal_0_$__cuda_sm20_sqrt_rn_f32_slowpath)
        /*0020*/ 	.word	0x00000000


	//----- nvinfo : EIATTR_FRAME_SIZE
	.align		4
.L_5:
        /*0024*/ 	.byte	0x04, 0x11
        /*0026*/ 	.short	(.L_7 - .L_6)
	.align		4
.L_6:
        /*0028*/ 	.word	index@(_Z14rmsnorm_kernelPKfPfS0_if)
        /*002c*/ 	.word	0x00000000


	//----- nvinfo : EIATTR_MIN_STACK_SIZE
	.align		4
.L_7:
        /*0030*/ 	.byte	0x04, 0x12
        /*0032*/ 	.short	(.L_9 - .L_8)
	.align		4
.L_8:
        /*0034*/ 	.word	index@(_Z14rmsnorm_kernelPKfPfS0_if)
        /*0038*/ 	.word	0x00000000
.L_9:


//--------------------- .nv.compat                --------------------------
	.section	.nv.compat,"",@"SHT_CUDA_COMPAT_INFO"
	.align	4
        /*0000*/ 	.byte	0x02, 0x09, 0x00, 0x00, 0x02, 0x02, 0x01, 0x00, 0x02, 0x05, 0x05, 0x00, 0x03, 0x07, 0x01, 0x01
        /*0010*/ 	.byte	0x02, 0x03, 0x00, 0x00, 0x02, 0x06, 0x01, 0x00, 0x04, 0x0b, 0x08, 0x00, 0x01, 0x00, 0x00, 0x00
        /*0020*/ 	.byte	0x00, 0x00, 0x00, 0x00


//--------------------- .nv.info._Z14rmsnorm_kernelPKfPfS0_if --------------------------
	.section	.nv.info._Z14rmsnorm_kernelPKfPfS0_if,"",@"SHT_CUDA_INFO"
	.sectionflags	@""
	.align	4


	//----- nvinfo : EIATTR_CUDA_API_VERSION
	.align		4
        /*0000*/ 	.byte	0x04, 0x37
        /*0002*/ 	.short	(.L_11 - .L_10)
.L_10:
        /*0004*/ 	.word	0x00000082


	//----- nvinfo : EIATTR_KPARAM_INFO
	.align		4
.L_11:
        /*0008*/ 	.byte	0x04, 0x17
        /*000a*/ 	.short	(.L_13 - .L_12)
.L_12:
        /*000c*/ 	.word	0x00000000
        /*0010*/ 	.short	0x0004
        /*0012*/ 	.short	0x001c
        /*0014*/ 	.byte	0x00, 0xf0, 0x11, 0x00


	//----- nvinfo : EIATTR_KPARAM_INFO
	.align		4
.L_13:
        /*0018*/ 	.byte	0x04, 0x17
        /*001a*/ 	.short	(.L_15 - .L_14)
.L_14:
        /*001c*/ 	.word	0x00000000
        /*0020*/ 	.short	0x0003
        /*0022*/ 	.short	0x0018
        /*0024*/ 	.byte	0x00, 0xf0, 0x11, 0x00


	//----- nvinfo : EIATTR_KPARAM_INFO
	.align		4
.L_15:
        /*0028*/ 	.byte	0x04, 0x17
        /*002a*/ 	.short	(.L_17 - .L_16)
.L_16:
        /*002c*/ 	.word	0x00000000
        /*0030*/ 	.short	0x0002
        /*0032*/ 	.short	0x0010
        /*0034*/ 	.byte	0x00, 0xf5, 0x21, 0x00


	//----- nvinfo : EIATTR_KPARAM_INFO
	.align		4
.L_17:
        /*0038*/ 	.byte	0x04, 0x17
        /*003a*/ 	.short	(.L_19 - .L_18)
.L_18:
        /*003c*/ 	.word	0x00000000
        /*0040*/ 	.short	0x0001
        /*0042*/ 	.short	0x0008
        /*0044*/ 	.byte	0x00, 0xf5, 0x21, 0x00


	//----- nvinfo : EIATTR_KPARAM_INFO
	.align		4
.L_19:
        /*0048*/ 	.byte	0x04, 0x17
        /*004a*/ 	.short	(.L_21 - .L_20)
.L_20:
        /*004c*/ 	.word	0x00000000
        /*0050*/ 	.short	0x0000
        /*0052*/ 	.short	0x0000
        /*0054*/ 	.byte	0x00, 0xf5, 0x21, 0x00


	//----- nvinfo : EIATTR_SPARSE_MMA_MASK
	.align		4
.L_21:
        /*0058*/ 	.byte	0x03, 0x50
        /*005a*/ 	.short	0x0000


	//----- nvinfo : EIATTR_MAXREG_COUNT
	.align		4
        /*005c*/ 	.byte	0x03, 0x1b
        /*005e*/ 	.short	0x00ff


	//----- nvinfo : EIATTR_MERCURY_ISA_VERSION
	.align		4
        /*0060*/ 	.byte	0x03, 0x5f
        /*0062*/ 	.short	0x0101


	//----- nvinfo : EIATTR_VRC_CTA_INIT_COUNT
	.align		4
        /*0064*/ 	.byte	0x02, 0x4a
	.zero		1
	.zero		1


	//----- nvinfo : EIATTR_EXIT_INSTR_OFFSETS
	.align		4
        /*0068*/ 	.byte	0x04, 0x1c
        /*006a*/ 	.short	(.L_23 - .L_22)


	//   ....[0]....
.L_22:
        /*006c*/ 	.word	0x00000070


	//   ....[1]....
        /*0070*/ 	.word	0x00000a70


	//----- nvinfo : EIATTR_CRS_STACK_SIZE
	.align		4
.L_23:
        /*0074*/ 	.byte	0x04, 0x1e
        /*0076*/ 	.short	(.L_25 - .L_24)
.L_24:
        /*0078*/ 	.word	0x00000000


	//----- nvinfo : EIATTR_CBANK_PARAM_SIZE
	.align		4
.L_25:
        /*007c*/ 	.byte	0x03, 0x19
        /*007e*/ 	.short	0x0020


	//----- nvinfo : EIATTR_PARAM_CBANK
	.align		4
        /*0080*/ 	.byte	0x04, 0x0a
        /*0082*/ 	.short	(.L_27 - .L_26)
	.align		4
.L_26:
        /*0084*/ 	.word	index@(.nv.constant0._Z14rmsnorm_kernelPKfPfS0_if)
        /*0088*/ 	.short	0x0380
        /*008a*/ 	.short	0x0020


	//----- nvinfo : EIATTR_SW_WAR
	.align		4
.L_27:
        /*008c*/ 	.byte	0x04, 0x36
        /*008e*/ 	.short	(.L_29 - .L_28)
.L_28:
        /*0090*/ 	.word	0x00000008
.L_29:


//--------------------- .nv.callgraph             --------------------------
	.section	.nv.callgraph,"",@"SHT_CUDA_CALLGRAPH"
	.align	4
	.sectionentsize	8
	.align		4
        /*0000*/ 	.word	0x00000000
	.align		4
        /*0004*/ 	.word	0xffffffff
	.align		4
        /*0008*/ 	.word	0x00000000
	.align		4
        /*000c*/ 	.word	0xfffffffe
	.align		4
        /*0010*/ 	.word	0x00000000
	.align		4
        /*0014*/ 	.word	0xfffffffd
	.align		4
        /*0018*/ 	.word	0x00000000
	.align		4
        /*001c*/ 	.word	0xfffffffc


//--------------------- .text._Z14rmsnorm_kernelPKfPfS0_if --------------------------
	.section	.text._Z14rmsnorm_kernelPKfPfS0_if,"ax",@progbits
	.align	128
        .global         _Z14rmsnorm_kernelPKfPfS0_if
        .type           _Z14rmsnorm_kernelPKfPfS0_if,@function
        .size           _Z14rmsnorm_kernelPKfPfS0_if,(.L_x_26 - _Z14rmsnorm_kernelPKfPfS0_if)
        .other          _Z14rmsnorm_kernelPKfPfS0_if,@"STO_CUDA_ENTRY STV_DEFAULT"
_Z14rmsnorm_kernelPKfPfS0_if:
.text._Z14rmsnorm_kernelPKfPfS0_if:
[----:B------:R-:W-:Y:S01]  /*0000*/  LDC R1, c[0x0][0x37c] ;  /* 0x0000df00ff017b82 */ /* 0x000fe20000000800 */
[----:B------:R-:W0:Y:S07]  /*0010*/  S2R R3, SR_TID.X ;  /* 0x0000000000037919 */ /* 0x000e2e0000002100 */
[----:B------:R-:W0:Y:S01]  /*0020*/  S2UR UR4, SR_CTAID.X ;  /* 0x00000000000479c3 */ /* 0x000e220000002500 */
[----:B------:R-:W1:Y:S07]  /*0030*/  LDCU UR9, c[0x0][0x398] ;  /* 0x00007300ff0977ac */ /* 0x000e6e0008000800 */
[----:B------:R-:W0:Y:S02]  /*0040*/  LDC R4, c[0x0][0x360] ;  /* 0x0000d800ff047b82 */ /* 0x000e240000000800 */
[----:B0-----:R-:W-:-:S05]  /*0050*/  IMAD R4, R4, UR4, R3 ;  /* 0x0000000404047c24 */ /* 0x001fca000f8e0203 */
[----:B-1----:R-:W-:-:S13]  /*0060*/  ISETP.GE.AND P0, PT, R4, UR9, PT ;  /* 0x0000000904007c0c */ /* 0x002fda000bf06270 */
[----:B------:R-:W-:Y:S05]  /*0070*/  @P0 EXIT ;  /* 0x000000000000094d */ /* 0x000fea0003800000 */
[----:B------:R-:W-:Y:S01]  /*0080*/  UISETP.GE.AND UP0, UPT, UR9, 0x1, UPT ;  /* 0x000000010900788c */ /* 0x000fe2000bf06270 */
[----:B------:R-:W-:Y:S01]  /*0090*/  HFMA2 R5, -RZ, RZ, 0, 0 ;  /* 0x00000000ff057431 */ /* 0x000fe200000001ff */
[----:B------:R-:W0:Y:S07]  /*00a0*/  LDCU.64 UR10, c[0x0][0x358] ;  /* 0x00006b00ff0a77ac */ /* 0x000e2e0008000a00 */
[----:B------:R-:W-:Y:S05]  /*00b0*/  BRA.U !UP0, `(.L_x_0) ;  /* 0x00000005089c7547 */ /* 0x000fea000b800000 */
[----:B------:R-:W-:Y:S01]  /*00c0*/  UISETP.GE.U32.AND UP1, UPT, UR9, 0x10, UPT ;  /* 0x000000100900788c */ /* 0x000fe2000bf26070 */
[----:B------:R-:W-:Y:S01]  /*00d0*/  MOV R5, RZ ;  /* 0x000000ff00057202 */ /* 0x000fe20000000f00 */
[----:B------:R-:W-:Y:S01]  /*00e0*/  ULOP3.LUT UR6, UR9, 0xf, URZ, 0xc0, !UPT ;  /* 0x0000000f09067892 */ /* 0x000fe2000f8ec0ff */
[----:B------:R-:W-:-:S03]  /*00f0*/  IMAD.MOV.U32 R0, RZ, RZ, RZ ;  /* 0x000000ffff007224 */ /* 0x000fc600078e00ff */
[----:B------:R-:W-:-:S03]  /*0100*/  UISETP.NE.AND UP0, UPT, UR6, URZ, UPT ;  /* 0x000000ff0600728c */ /* 0x000fc6000bf05270 */
[----:B------:R-:W-:Y:S08]  /*0110*/  BRA.U !UP1, `(.L_x_1) ;  /* 0x0000000109b87547 */ /* 0x000ff0000b800000 */
[----:B------:R-:W1:Y:S01]  /*0120*/  LDCU.64 UR4, c[0x0][0x380] ;  /* 0x00007000ff0477ac */ /* 0x000e620008000a00 */
[----:B------:R-:W-:Y:S01]  /*0130*/  MOV R5, RZ ;  /* 0x000000ff00057202 */ /* 0x000fe20000000f00 */
[----:B------:R-:W-:-:S04]  /*0140*/  ULOP3.LUT UR7, UR9, 0x7ffffff0, URZ, 0xc0, !UPT ;  /* 0x7ffffff009077892 */ /* 0x000fc8000f8ec0ff */
[----:B------:R-:W-:Y:S02]  /*0150*/  UIADD3 UR8, UPT, UPT, -UR7, URZ, URZ ;  /* 0x000000ff07087290 */ /* 0x000fe4000fffe1ff */
[----:B------:R-:W-:Y:S01]  /*0160*/  MOV R0, UR7 ;  /* 0x0000000700007c02 */ /* 0x000fe20008000f00 */
[----:B-1----:R-:W-:-:S04]  /*0170*/  UIADD3 UR4, UP1, UPT, UR4, 0x20, URZ ;  /* 0x0000002004047890 */ /* 0x002fc8000ff3e0ff */
[----:B------:R-:W-:Y:S02]  /*0180*/  UIADD3.X UR5, UPT, UPT, URZ, UR5, URZ, UP1, !UPT ;  /* 0x00000005ff057290 */ /* 0x000fe40008ffe4ff */
[----:B------:R-:W-:-:S04]  /*0190*/  IMAD.U32 R2, RZ, RZ, UR4 ;  /* 0x00000004ff027e24 */ /* 0x000fc8000f8e00ff */
[----:B------:R-:W-:-:S07]  /*01a0*/  MOV R3, UR5 ;  /* 0x0000000500037c02 */ /* 0x000fce0008000f00 */
.L_x_2:
[----:B0-----:R-:W2:Y:S04]  /*01b0*/  LDG.E R14, desc[UR10][R2.64+-0x20] ;  /* 0xffffe00a020e7981 */ /* 0x001ea8000c1e1900 */
[----:B------:R-:W3:Y:S04]  /*01c0*/  LDG.E R16, desc[UR10][R2.64+-0x1c] ;  /* 0xffffe40a02107981 */ /* 0x000ee8000c1e1900 */
[----:B------:R-:W4:Y:S04]  /*01d0*/  LDG.E R18, desc[UR10][R2.64+-0x18] ;  /* 0xffffe80a02127981 */ /* 0x000f28000c1e1900 */
[----:B------:R-:W5:Y:S04]  /*01e0*/  LDG.E R20, desc[UR10][R2.64+-0x14] ;  /* 0xffffec0a02147981 */ /* 0x000f68000c1e1900 */
        /* <DEDUP_REMOVED lines=11> */
[----:B------:R0:W5:Y:S01]  /*02a0*/  LDG.E R7, desc[UR10][R2.64+0x1c] ;  /* 0x00001c0a02077981 */ /* 0x000162000c1e1900 */
[----:B------:R-:W-:-:S04]  /*02b0*/  UIADD3 UR8, UPT, UPT, UR8, 0x10, URZ ;  /* 0x0000001008087890 */ /* 0x000fc8000fffe0ff */
[----:B------:R-:W-:Y:S01]  /*02c0*/  UISETP.NE.AND UP1, UPT, UR8, URZ, UPT ;  /* 0x000000ff0800728c */ /* 0x000fe2000bf25270 */
[----:B0-----:R-:W-:-:S04]  /*02d0*/  IADD3 R2, P0, PT, R2, 0x40, RZ ;  /* 0x0000004002027810 */ /* 0x001fc80007f1e0ff */
[----:B------:R-:W-:Y:S01]  /*02e0*/  IADD3.X R3, PT, PT, RZ, R3, RZ, P0, !PT ;  /* 0x00000003ff037210 */ /* 0x000fe200007fe4ff */
[----:B--2---:R-:W-:-:S04]  /*02f0*/  FFMA R5, R14, R14, R5 ;  /* 0x0000000e0e057223 */ /* 0x004fc80000000005 */
[----:B---3--:R-:W-:-:S04]  /*0300*/  FFMA R5, R16, R16, R5 ;  /* 0x0000001010057223 */ /* 0x008fc80000000005 */
[----:B----4-:R-:W-:-:S04]  /*0310*/  FFMA R5, R18, R18, R5 ;  /* 0x0000001212057223 */ /* 0x010fc80000000005 */
[----:B-----5:R-:W-:-:S04]  /*0320*/  FFMA R5, R20, R20, R5 ;  /* 0x0000001414057223 */ /* 0x020fc80000000005 */
[----:B------:R-:W-:-:S04]  /*0330*/  FFMA R5, R22, R22, R5 ;  /* 0x0000001616057223 */ /* 0x000fc80000000005 */
        /* <DEDUP_REMOVED lines=10> */
[----:B------:R-:W-:Y:S01]  /*03e0*/  FFMA R5, R7, R7, R6 ;  /* 0x0000000707057223 */ /* 0x000fe20000000006 */
[----:B------:R-:W-:Y:S06]  /*03f0*/  BRA.U UP1, `(.L_x_2) ;  /* 0xfffffffd016c7547 */ /* 0x000fec000b83ffff */
.L_x_1:
[----:B------:R-:W-:Y:S05]  /*0400*/  BRA.U !UP0, `(.L_x_0) ;  /* 0x0000000108c87547 */ /* 0x000fea000b800000 */
[----:B------:R-:W-:Y:S02]  /*0410*/  UISETP.GE.U32.AND UP0, UPT, UR6, 0x8, UPT ;  /* 0x000000080600788c */ /* 0x000fe4000bf06070 */
[----:B------:R-:W-:-:S04]  /*0420*/  ULOP3.LUT UR5, UR9, 0x7, URZ, 0xc0, !UPT ;  /* 0x0000000709057892 */ /* 0x000fc8000f8ec0ff */
[----:B------:R-:W-:-:S03]  /*0430*/  UISETP.NE.AND UP1, UPT, UR5, URZ, UPT ;  /* 0x000000ff0500728c */ /* 0x000fc6000bf25270 */
[----:B------:R-:W-:Y:S08]  /*0440*/  BRA.U !UP0, `(.L_x_3) ;  /* 0x00000001084c7547 */ /* 0x000ff0000b800000 */
[----:B------:R-:W1:Y:S02]  /*0450*/  LDC.64 R2, c[0x0][0x380] ;  /* 0x0000e000ff027b82 */ /* 0x000e640000000a00 */
[----:B-1----:R-:W-:-:S05]  /*0460*/  IMAD.WIDE.U32 R2, R0, 0x4, R2 ;  /* 0x0000000400027825 */ /* 0x002fca00078e0002 */
[----:B0-----:R-:W2:Y:S04]  /*0470*/  LDG.E R6, desc[UR10][R2.64] ;  /* 0x0000000a02067981 */ /* 0x001ea8000c1e1900 */
[----:B------:R-:W3:Y:S04]  /*0480*/  LDG.E R8, desc[UR10][R2.64+0x4] ;  /* 0x0000040a02087981 */ /* 0x000ee8000c1e1900 */
[----:B------:R-:W4:Y:S04]  /*0490*/  LDG.E R10, desc[UR10][R2.64+0x8] ;  /* 0x0000080a020a7981 */ /* 0x000f28000c1e1900 */
[----:B------:R-:W5:Y:S04]  /*04a0*/  LDG.E R12, desc[UR10][R2.64+0xc] ;  /* 0x00000c0a020c7981 */ /* 0x000f68000c1e1900 */
[----:B------:R-:W5:Y:S04]  /*04b0*/  LDG.E R14, desc[UR10][R2.64+0x10] ;  /* 0x0000100a020e7981 */ /* 0x000f68000c1e1900 */
[----:B------:R-:W5:Y:S04]  /*04c0*/  LDG.E R16, desc[UR10][R2.64+0x14] ;  /* 0x0000140a02107981 */ /* 0x000f68000c1e1900 */
[----:B------:R-:W5:Y:S04]  /*04d0*/  LDG.E R18, desc[UR10][R2.64+0x18] ;  /* 0x0000180a02127981 */ /* 0x000f68000c1e1900 */
[----:B------:R-:W5:Y:S01]  /*04e0*/  LDG.E R20, desc[UR10][R2.64+0x1c] ;  /* 0x00001c0a02147981 */ /* 0x000f62000c1e1900 */
[----:B------:R-:W-:-:S02]  /*04f0*/  VIADD R0, R0, 0x8 ;  /* 0x0000000800007836 */ /* 0x000fc40000000000 */
[----:B--2---:R-:W-:-:S04]  /*0500*/  FFMA R5, R6, R6, R5 ;  /* 0x0000000606057223 */ /* 0x004fc80000000005 */
[----:B---3--:R-:W-:-:S04]  /*0510*/  FFMA R5, R8, R8, R5 ;  /* 0x0000000808057223 */ /* 0x008fc80000000005 */
[----:B----4-:R-:W-:-:S04]  /*0520*/  FFMA R5, R10, R10, R5 ;  /* 0x0000000a0a057223 */ /* 0x010fc80000000005 */
[----:B-----5:R-:W-:-:S04]  /*0530*/  FFMA R5, R12, R12, R5 ;  /* 0x0000000c0c057223 */ /* 0x020fc80000000005 */
[----:B------:R-:W-:-:S04]  /*0540*/  FFMA R5, R14, R14, R5 ;  /* 0x0000000e0e057223 */ /* 0x000fc80000000005 */
[----:B------:R-:W-:-:S04]  /*0550*/  FFMA R5, R16, R16, R5 ;  /* 0x0000001010057223 */ /* 0x000fc80000000005 */
[----:B------:R-:W-:-:S04]  /*0560*/  FFMA R5, R18, R18, R5 ;  /* 0x0000001212057223 */ /* 0x000fc80000000005 */
[----:B------:R-:W-:-:S07]  /*0570*/  FFMA R5, R20, R20, R5 ;  /* 0x0000001414057223 */ /* 0x000fce0000000005 */
.L_x_3:
        /* <DEDUP_REMOVED lines=10> */
[----:B------:R-:W5:Y:S01]  /*0620*/  LDG.E R12, desc[UR10][R2.64+0xc] ;  /* 0x00000c0a020c7981 */ /* 0x000f62000c1e1900 */
[----:B------:R-:W-:Y:S01]  /*0630*/  IADD3 R0, PT, PT, R0, 0x4, RZ ;  /* 0x0000000400007810 */ /* 0x000fe20007ffe0ff */
[----:B--2---:R-:W-:-:S04]  /*0640*/  FFMA R5, R6, R6, R5 ;  /* 0x0000000606057223 */ /* 0x004fc80000000005 */
[----:B---3--:R-:W-:-:S04]  /*0650*/  FFMA R5, R8, R8, R5 ;  /* 0x0000000808057223 */ /* 0x008fc80000000005 */
[----:B----4-:R-:W-:-:S04]  /*0660*/  FFMA R5, R10, R10, R5 ;  /* 0x0000000a0a057223 */ /* 0x010fc80000000005 */
[----:B-----5:R-:W-:-:S07]  /*0670*/  FFMA R5, R12, R12, R5 ;  /* 0x0000000c0c057223 */ /* 0x020fce0000000005 */
.L_x_4:
[----:B------:R-:W-:Y:S05]  /*0680*/  BRA.U !UP1, `(.L_x_0) ;  /* 0x0000000109287547 */ /* 0x000fea000b800000 */
[----:B------:R-:W1:Y:S01]  /*0690*/  LDC.64 R2, c[0x0][0x380] ;  /* 0x0000e000ff027b82 */ /* 0x000e620000000a00 */
[----:B------:R-:W-:Y:S01]  /*06a0*/  UIADD3 UR4, UPT, UPT, -UR4, URZ, URZ ;  /* 0x000000ff04047290 */ /* 0x000fe2000fffe1ff */
[----:B-1----:R-:W-:-:S11]  /*06b0*/  IMAD.WIDE.U32 R2, R0, 0x4, R2 ;  /* 0x0000000400027825 */ /* 0x002fd600078e0002 */
.L_x_5:
[----:B0-----:R0:W2:Y:S01]  /*06c0*/  LDG.E R0, desc[UR10][R2.64] ;  /* 0x0000000a02007981 */ /* 0x0010a2000c1e1900 */
[----:B------:R-:W-:-:S04]  /*06d0*/  UIADD3 UR4, UPT, UPT, UR4, 0x1, URZ ;  /* 0x0000000104047890 */ /* 0x000fc8000fffe0ff */
[----:B------:R-:W-:Y:S01]  /*06e0*/  UISETP.NE.AND UP0, UPT, UR4, URZ, UPT ;  /* 0x000000ff0400728c */ /* 0x000fe2000bf05270 */
[----:B0-----:R-:W-:-:S04]  /*06f0*/  IADD3 R2, P0, PT, R2, 0x4, RZ ;  /* 0x0000000402027810 */ /* 0x001fc80007f1e0ff */
[----:B------:R-:W-:Y:S01]  /*0700*/  IADD3.X R3, PT, PT, RZ, R3, RZ, P0, !PT ;  /* 0x00000003ff037210 */ /* 0x000fe200007fe4ff */
[----:B--2---:R-:W-:-:S03]  /*0710*/  FFMA R5, R0, R0, R5 ;  /* 0x0000000000057223 */ /* 0x004fc60000000005 */
[----:B------:R-:W-:Y:S05]  /*0720*/  BRA.U UP0, `(.L_x_5) ;  /* 0xfffffffd00e47547 */ /* 0x000fea000b83ffff */
.L_x_0:
[----:B------:R-:W-:-:S04]  /*0730*/  I2FP.F32.S32 R3, UR9 ;  /* 0x0000000900037c45 */ /* 0x000fc80008201400 */
[----:B------:R-:W1:Y:S08]  /*0740*/  MUFU.RCP R0, R3 ;  /* 0x0000000300007308 */ /* 0x000e700000001000 */
[----:B------:R-:W2:Y:S01]  /*0750*/  FCHK P0, R5, R3 ;  /* 0x0000000305007302 */ /* 0x000ea20000000000 */
[----:B-1----:R-:W-:-:S04]  /*0760*/  FFMA R7, -R3, R0, 1 ;  /* 0x3f80000003077423 */ /* 0x002fc80000000100 */
[----:B------:R-:W-:-:S04]  /*0770*/  FFMA R0, R0, R7, R0 ;  /* 0x0000000700007223 */ /* 0x000fc80000000000 */
[----:B------:R-:W-:-:S04]  /*0780*/  FFMA R2, R0, R5, RZ ;  /* 0x0000000500027223 */ /* 0x000fc800000000ff */
[----:B------:R-:W-:-:S04]  /*0790*/  FFMA R7, -R3, R2, R5 ;  /* 0x0000000203077223 */ /* 0x000fc80000000105 */
[----:B------:R-:W-:Y:S01]  /*07a0*/  FFMA R7, R0, R7, R2 ;  /* 0x0000000700077223 */ /* 0x000fe20000000002 */
[----:B--2---:R-:W-:Y:S06]  /*07b0*/  @!P0 BRA `(.L_x_6) ;  /* 0x0000000000108947 */ /* 0x004fec0003800000 */
[----:B------:R-:W-:Y:S01]  /*07c0*/  IMAD.MOV.U32 R0, RZ, RZ, R5 ;  /* 0x000000ffff007224 */ /* 0x000fe200078e0005 */
[----:B------:R-:W-:-:S07]  /*07d0*/  MOV R2, 0x7f0 ;  /* 0x000007f000027802 */ /* 0x000fce0000000f00 */
[----:B0-----:R-:W-:Y:S05]  /*07e0*/  CALL.REL.NOINC `($__internal_1_$__cuda_sm3x_div_rn_noftz_f32_slowpath) ;  /* 0x0000000400007944 */ /* 0x001fea0003c00000 */
[----:B------:R-:W-:-:S07]  /*07f0*/  MOV R7, R0 ;  /* 0x0000000000077202 */ /* 0x000fce0000000f00 */
.L_x_6:
[----:B------:R-:W1:Y:S01]  /*0800*/  LDC.64 R2, c[0x0][0x380] ;  /* 0x0000e000ff027b82 */ /* 0x000e620000000a00 */
[----:B------:R-:W2:Y:S01]  /*0810*/  LDCU UR4, c[0x0][0x39c] ;  /* 0x00007380ff0477ac */ /* 0x000ea20008000800 */
[----:B-1----:R-:W-:-:S05]  /*0820*/  IMAD.WIDE R2, R4, 0x4, R2 ;  /* 0x0000000404027825 */ /* 0x002fca00078e0202 */
[----:B0-----:R2:W5:Y:S01]  /*0830*/  LDG.E R0, desc[UR10][R2.64] ;  /* 0x0000000a02007981 */ /* 0x001562000c1e1900 */
[----:B------:R-:W-:Y:S01]  /*0840*/  BSSY.RECONVERGENT B0, `(.L_x_7) ;  /* 0x000000e000007945 */ /* 0x000fe20003800200 */
[----:B--2---:R-:W-:-:S04]  /*0850*/  FADD R2, R7, UR4 ;  /* 0x0000000407027e21 */ /* 0x004fc80008000000 */
[----:B------:R0:W1:Y:S01]  /*0860*/  MUFU.RSQ R7, R2 ;  /* 0x0000000200077308 */ /* 0x0000620000001400 */
[----:B------:R-:W-:-:S04]  /*0870*/  IADD3 R5, PT, PT, R2, -0xd000000, RZ ;  /* 0xf300000002057810 */ /* 0x000fc80007ffe0ff */
[----:B------:R-:W-:-:S13]  /*0880*/  ISETP.GT.U32.AND P0, PT, R5, 0x727fffff, PT ;  /* 0x727fffff0500780c */ /* 0x000fda0003f04070 */
[----:B01----:R-:W-:Y:S05]  /*0890*/  @!P0 BRA `(.L_x_8) ;  /* 0x0000000000108947 */ /* 0x003fea0003800000 */
[----:B------:R-:W-:-:S07]  /*08a0*/  MOV R9, 0x8c0 ;  /* 0x000008c000097802 */ /* 0x000fce0000000f00 */
[----:B-----5:R-:W-:Y:S05]  /*08b0*/  CALL.REL.NOINC `($__internal_0_$__cuda_sm20_sqrt_rn_f32_slowpath) ;  /* 0x0000000000707944 */ /* 0x020fea0003c00000 */
[----:B------:R-:W-:Y:S01]  /*08c0*/  IMAD.MOV.U32 R3, RZ, RZ, R5 ;  /* 0x000000ffff037224 */ /* 0x000fe200078e0005 */
[----:B------:R-:W-:Y:S06]  /*08d0*/  BRA `(.L_x_9) ;  /* 0x0000000000107947 */ /* 0x000fec0003800000 */
.L_x_8:
[----:B------:R-:W-:Y:S01]  /*08e0*/  FMUL.FTZ R3, R2, R7 ;  /* 0x0000000702037220 */ /* 0x000fe20000410000 */
[----:B------:R-:W-:-:S03]  /*08f0*/  FMUL.FTZ R5, R7, 0.5 ;  /* 0x3f00000007057820 */ /* 0x000fc60000410000 */
[----:B------:R-:W-:-:S04]  /*0900*/  FFMA R2, -R3, R3, R2 ;  /* 0x0000000303027223 */ /* 0x000fc80000000102 */
[----:B------:R-:W-:-:S07]  /*0910*/  FFMA R3, R2, R5, R3 ;  /* 0x0000000502037223 */ /* 0x000fce0000000003 */
.L_x_9:
[----:B------:R-:W-:Y:S05]  /*0920*/  BSYNC.RECONVERGENT B0 ;  /* 0x0000000000007941 */ /* 0x000fea0003800200 */
.L_x_7:
[----:B------:R-:W0:Y:S01]  /*0930*/  MUFU.RCP R2, R3 ;  /* 0x0000000300027308 */ /* 0x000e220000001000 */
[----:B------:R-:W-:Y:S07]  /*0940*/  BSSY.RECONVERGENT B0, `(.L_x_10) ;  /* 0x000000b000007945 */ /* 0x000fee0003800200 */
[----:B-----5:R-:W1:Y:S01]  /*0950*/  FCHK P0, R0, R3 ;  /* 0x0000000300007302 */ /* 0x020e620000000000 */
[----:B0-----:R-:W-:-:S04]  /*0960*/  FFMA R5, R2, -R3, 1 ;  /* 0x3f80000002057423 */ /* 0x001fc80000000803 */
[----:B------:R-:W-:-:S04]  /*0970*/  FFMA R5, R2, R5, R2 ;  /* 0x0000000502057223 */ /* 0x000fc80000000002 */
[----:B------:R-:W-:-:S04]  /*0980*/  FFMA R2, R0, R5, RZ ;  /* 0x0000000500027223 */ /* 0x000fc800000000ff */
[----:B------:R-:W-:-:S04]  /*0990*/  FFMA R6, R2, -R3, R0 ;  /* 0x8000000302067223 */ /* 0x000fc80000000000 */
[----:B------:R-:W-:Y:S01]  /*09a0*/  FFMA R8, R5, R6, R2 ;  /* 0x0000000605087223 */ /* 0x000fe20000000002 */
[----:B-1----:R-:W-:Y:S06]  /*09b0*/  @!P0 BRA `(.L_x_11) ;  /* 0x00000000000c8947 */ /* 0x002fec0003800000 */
[----:B------:R-:W-:-:S07]  /*09c0*/  MOV R2, 0x9e0 ;  /* 0x000009e000027802 */ /* 0x000fce0000000f00 */
[----:B------:R-:W-:Y:S05]  /*09d0*/  CALL.REL.NOINC `($__internal_1_$__cuda_sm3x_div_rn_noftz_f32_slowpath) ;  /* 0x0000000000847944 */ /* 0x000fea0003c00000 */
[----:B------:R-:W-:-:S07]  /*09e0*/  MOV R8, R0 ;  /* 0x0000000000087202 */ /* 0x000fce0000000f00 */
.L_x_11:
[----:B------:R-:W-:Y:S05]  /*09f0*/  BSYNC.RECONVERGENT B0 ;  /* 0x0000000000007941 */ /* 0x000fea0003800200 */
.L_x_10:
[----:B------:R-:W0:Y:S08]  /*0a00*/  LDC.64 R2, c[0x0][0x390] ;  /* 0x0000e400ff027b82 */ /* 0x000e300000000a00 */
[----:B------:R-:W1:Y:S01]  /*0a10*/  LDC.64 R6, c[0x0][0x388] ;  /* 0x0000e200ff067b82 */ /* 0x000e620000000a00 */
[----:B0-----:R-:W-:-:S06]  /*0a20*/  IMAD.WIDE R2, R4, 0x4, R2 ;  /* 0x0000000404027825 */ /* 0x001fcc00078e0202 */
[----:B------:R-:W2:Y:S01]  /*0a30*/  LDG.E R3, desc[UR10][R2.64] ;  /* 0x0000000a02037981 */ /* 0x000ea2000c1e1900 */
[----:B-1----:R-:W-:-:S04]  /*0a40*/  IMAD.WIDE R4, R4, 0x4, R6 ;  /* 0x0000000404047825 */ /* 0x002fc800078e0206 */
[----:B--2---:R-:W-:-:S05]  /*0a50*/  FMUL R7, R3, R8 ;  /* 0x0000000803077220 */ /* 0x004fca0000400000 */
[----:B------:R-:W-:Y:S01]  /*0a60*/  STG.E desc[UR10][R4.64], R7 ;  /* 0x0000000704007986 */ /* 0x000fe2000c10190a */
[----:B------:R-:W-:Y:S05]  /*0a70*/  EXIT ;  /* 0x000000000000794d */ /* 0x000fea0003800000 */
        .weak           $__internal_0_$__cuda_sm20_sqrt_rn_f32_slowpath
        .type           $__internal_0_$__cuda_sm20_sqrt_rn_f32_slowpath,@function
        .size           $__internal_0_$__cuda_sm20_sqrt_rn_f32_slowpath,($__internal_1_$__cuda_sm3x_div_rn_noftz_f32_slowpath - $__internal_0_$__cuda_sm20_sqrt_rn_f32_slowpath)
$__internal_0_$__cuda_sm20_sqrt_rn_f32_slowpath:
[----:B------:R-:W-:-:S13]  /*0a80*/  LOP3.LUT P0, RZ, R2, 0x7fffffff, RZ, 0xc0, !PT ;  /* 0x7fffffff02ff7812 */ /* 0x000fda000780c0ff */
[----:B------:R-:W-:Y:S01]  /*0a90*/  @!P0 MOV R3, R2 ;  /* 0x0000000200038202 */ /* 0x000fe20000000f00 */
[----:B------:R-:W-:Y:S06]  /*0aa0*/  @!P0 BRA `(.L_x_12) ;  /* 0x0000000000408947 */ /* 0x000fec0003800000 */
[----:B------:R-:W-:-:S13]  /*0ab0*/  FSETP.GEU.FTZ.AND P0, PT, R2, RZ, PT ;  /* 0x000000ff0200720b */ /* 0x000fda0003f1e000 */
[----:B------:R-:W-:Y:S01]  /*0ac0*/  @!P0 IMAD.MOV.U32 R3, RZ, RZ, 0x7fffffff ;  /* 0x7fffffffff038424 */ /* 0x000fe200078e00ff */
[----:B------:R-:W-:Y:S06]  /*0ad0*/  @!P0 BRA `(.L_x_12) ;  /* 0x0000000000348947 */ /* 0x000fec0003800000 */
[----:B------:R-:W-:-:S13]  /*0ae0*/  FSETP.GTU.FTZ.AND P0, PT, |R2|, +INF , PT ;  /* 0x7f8000000200780b */ /* 0x000fda0003f1c200 */
[----:B------:R-:W-:Y:S01]  /*0af0*/  @P0 FADD.FTZ R3, R2, 1 ;  /* 0x3f80000002030421 */ /* 0x000fe20000010000 */
[----:B------:R-:W-:Y:S06]  /*0b00*/  @P0 BRA `(.L_x_12) ;  /* 0x0000000000280947 */ /* 0x000fec0003800000 */
[----:B------:R-:W-:-:S13]  /*0b10*/  FSETP.NEU.FTZ.AND P0, PT, |R2|, +INF , PT ;  /* 0x7f8000000200780b */ /* 0x000fda0003f1d200 */
[----:B------:R-:W-:-:S04]  /*0b20*/  @P0 FFMA R5, R2, 1.84467440737095516160e+19, RZ ;  /* 0x5f80000002050823 */ /* 0x000fc800000000ff */
[----:B------:R-:W0:Y:S02]  /*0b30*/  @P0 MUFU.RSQ R6, R5 ;  /* 0x0000000500060308 */ /* 0x000e240000001400 */
[----:B0-----:R-:W-:Y:S01]  /*0b40*/  @P0 FMUL.FTZ R8, R5, R6 ;  /* 0x0000000605080220 */ /* 0x001fe20000410000 */
[----:B------:R-:W-:-:S03]  /*0b50*/  @P0 FMUL.FTZ R6, R6, 0.5 ;  /* 0x3f00000006060820 */ /* 0x000fc60000410000 */
[----:B------:R-:W-:-:S04]  /*0b60*/  @P0 FADD.FTZ R3, -R8, -RZ ;  /* 0x800000ff08030221 */ /* 0x000fc80000010100 */
[----:B------:R-:W-:Y:S01]  /*0b70*/  @P0 FFMA R7, R8, R3, R5 ;  /* 0x0000000308070223 */ /* 0x000fe20000000005 */
[----:B------:R-:W-:-:S03]  /*0b80*/  @!P0 MOV R3, R2 ;  /* 0x0000000200038202 */ /* 0x000fc60000000f00 */
[----:B------:R-:W-:-:S04]  /*0b90*/  @P0 FFMA R6, R7, R6, R8 ;  /* 0x0000000607060223 */ /* 0x000fc80000000008 */
[----:B------:R-:W-:-:S07]  /*0ba0*/  @P0 FMUL.FTZ R3, R6, 2.3283064365386962891e-10 ;  /* 0x2f80000006030820 */ /* 0x000fce0000410000 */
.L_x_12:
[----:B------:R-:W-:Y:S01]  /*0bb0*/  MOV R5, R3 ;  /* 0x0000000300057202 */ /* 0x000fe20000000f00 */
[----:B------:R-:W-:Y:S02]  /*0bc0*/  HFMA2 R3, -RZ, RZ, 0, 0 ;  /* 0x00000000ff037431 */ /* 0x000fe400000001ff */
[----:B------:R-:W-:-:S04]  /*0bd0*/  IMAD.MOV.U32 R2, RZ, RZ, R9 ;  /* 0x000000ffff027224 */ /* 0x000fc800078e0009 */
[----:B------:R-:W-:Y:S05]  /*0be0*/  RET.REL.NODEC R2 `(_Z14rmsnorm_kernelPKfPfS0_if) ;  /* 0xfffffff402047950 */ /* 0x000fea0003c3ffff */
        .weak           $__internal_1_$__cuda_sm3x_div_rn_noftz_f32_slowpath
        .type           $__internal_1_$__cuda_sm3x_div_rn_noftz_f32_slowpath,@function
        .size           $__internal_1_$__cuda_sm3x_div_rn_noftz_f32_slowpath,(.L_x_26 - $__internal_1_$__cuda_sm3x_div_rn_noftz_f32_slowpath)
$__internal_1_$__cuda_sm3x_div_rn_noftz_f32_slowpath:
[----:B------:R-:W-:Y:S01]  /*0bf0*/  SHF.R.U32.HI R6, RZ, 0x17, R3 ;  /* 0x00000017ff067819 */ /* 0x000fe20000011603 */
[----:B------:R-:W-:Y:S01]  /*0c00*/  BSSY.RECONVERGENT B1, `(.L_x_13) ;  /* 0x0000062000017945 */ /* 0x000fe20003800200 */
[----:B------:R-:W-:Y:S02]  /*0c10*/  SHF.R.U32.HI R5, RZ, 0x17, R0 ;  /* 0x00000017ff057819 */ /* 0x000fe40000011600 */
[----:B------:R-:W-:Y:S02]  /*0c20*/  LOP3.LUT R10, R6, 0xff, RZ, 0xc0, !PT ;  /* 0x000000ff060a7812 */ /* 0x000fe400078ec0ff */
[----:B------:R-:W-:Y:S02]  /*0c30*/  LOP3.LUT R8, R5, 0xff, RZ, 0xc0, !PT ;  /* 0x000000ff05087812 */ /* 0x000fe400078ec0ff */
[----:B------:R-:W-:-:S03]  /*0c40*/  IADD3 R7, PT, PT, R10, -0x1, RZ ;  /* 0xffffffff0a077810 */ /* 0x000fc60007ffe0ff */
[----:B------:R-:W-:Y:S01]  /*0c50*/  VIADD R6, R8, 0xffffffff ;  /* 0xffffffff08067836 */ /* 0x000fe20000000000 */
[----:B------:R-:W-:-:S04]  /*0c60*/  ISETP.GT.U32.AND P0, PT, R7, 0xfd, PT ;  /* 0x000000fd0700780c */ /* 0x000fc80003f04070 */
[----:B------:R-:W-:-:S13]  /*0c70*/  ISETP.GT.U32.OR P0, PT, R6, 0xfd, P0 ;  /* 0x000000fd0600780c */ /* 0x000fda0000704470 */
[----:B------:R-:W-:Y:S01]  /*0c80*/  @!P0 MOV R5, RZ ;  /* 0x000000ff00058202 */ /* 0x000fe20000000f00 */
[----:B------:R-:W-:Y:S06]  /*0c90*/  @!P0 BRA `(.L_x_14) ;  /* 0x00000000005c8947 */ /* 0x000fec0003800000 */
[----:B------:R-:W-:Y:S02]  /*0ca0*/  FSETP.GTU.FTZ.AND P0, PT, |R0|, +INF , PT ;  /* 0x7f8000000000780b */ /* 0x000fe40003f1c200 */
[----:B------:R-:W-:-:S04]  /*0cb0*/  FSETP.GTU.FTZ.AND P1, PT, |R3|, +INF , PT ;  /* 0x7f8000000300780b */ /* 0x000fc80003f3c200 */
[----:B------:R-:W-:-:S13]  /*0cc0*/  PLOP3.LUT P0, PT, P0, P1, PT, 0xf8, 0x8f ;  /* 0x00000000008f781c */ /* 0x000fda0000703f70 */
[----:B------:R-:W-:Y:S05]  /*0cd0*/  @P0 BRA `(.L_x_15) ;  /* 0x00000004004c0947 */ /* 0x000fea0003800000 */
[----:B------:R-:W-:-:S13]  /*0ce0*/  LOP3.LUT P0, RZ, R3, 0x7fffffff, R0, 0xc8, !PT ;  /* 0x7fffffff03ff7812 */ /* 0x000fda000780c800 */
[----:B------:R-:W-:Y:S05]  /*0cf0*/  @!P0 BRA `(.L_x_16) ;  /* 0x00000004003c8947 */ /* 0x000fea0003800000 */
[C---:B------:R-:W-:Y:S02]  /*0d00*/  FSETP.NEU.FTZ.AND P2, PT, |R0|.reuse, +INF , PT ;  /* 0x7f8000000000780b */ /* 0x040fe40003f5d200 */
[----:B------:R-:W-:Y:S02]  /*0d10*/  FSETP.NEU.FTZ.AND P1, PT, |R3|, +INF , PT ;  /* 0x7f8000000300780b */ /* 0x000fe40003f3d200 */
[----:B------:R-:W-:-:S11]  /*0d20*/  FSETP.NEU.FTZ.AND P0, PT, |R0|, +INF , PT ;  /* 0x7f8000000000780b */ /* 0x000fd60003f1d200 */
[----:B------:R-:W-:Y:S05]  /*0d30*/  @!P1 BRA !P2, `(.L_x_16) ;  /* 0x00000004002c9947 */ /* 0x000fea0005000000 */
[----:B------:R-:W-:-:S04]  /*0d40*/  LOP3.LUT P2, RZ, R0, 0x7fffffff, RZ, 0xc0, !PT ;  /* 0x7fffffff00ff7812 */ /* 0x000fc8000784c0ff */
[----:B------:R-:W-:-:S13]  /*0d50*/  PLOP3.LUT P1, PT, P1, P2, PT, 0x2f, 0xf2 ;  /* 0x0000000000f2781c */ /* 0x000fda0000f24577 */
[----:B------:R-:W-:Y:S05]  /*0d60*/  @P1 BRA `(.L_x_17) ;  /* 0x0000000400181947 */ /* 0x000fea0003800000 */
[----:B------:R-:W-:-:S04]  /*0d70*/  LOP3.LUT P1, RZ, R3, 0x7fffffff, RZ, 0xc0, !PT ;  /* 0x7fffffff03ff7812 */ /* 0x000fc8000782c0ff */
[----:B------:R-:W-:-:S13]  /*0d80*/  PLOP3.LUT P0, PT, P0, P1, PT, 0x2f, 0xf2 ;  /* 0x0000000000f2781c */ /* 0x000fda0000702577 */
[----:B------:R-:W-:Y:S05]  /*0d90*/  @P0 BRA `(.L_x_18) ;  /* 0x0000000400000947 */ /* 0x000fea0003800000 */
[----:B------:R-:W-:Y:S02]  /*0da0*/  ISETP.GE.AND P0, PT, R6, RZ, PT ;  /* 0x000000ff0600720c */ /* 0x000fe40003f06270 */
[----:B------:R-:W-:-:S11]  /*0db0*/  ISETP.GE.AND P1, PT, R7, RZ, PT ;  /* 0x000000ff0700720c */ /* 0x000fd60003f26270 */
[----:B------:R-:W-:Y:S01]  /*0dc0*/  @P0 MOV R5, RZ ;  /* 0x000000ff00050202 */ /* 0x000fe20000000f00 */
[----:B------:R-:W-:Y:S02]  /*0dd0*/  @!P0 IMAD.MOV.U32 R5, RZ, RZ, -0x40 ;  /* 0xffffffc0ff058424 */ /* 0x000fe400078e00ff */
[----:B------:R-:W-:Y:S01]  /*0de0*/  @!P0 FFMA R0, R0, 1.84467440737095516160e+19, RZ ;  /* 0x5f80000000008823 */ /* 0x000fe200000000ff */
[----:B------:R-:W-:Y:S02]  /*0df0*/  @!P1 FFMA R3, R3, 1.84467440737095516160e+19, RZ ;  /* 0x5f80000003039823 */ /* 0x000fe400000000ff */
[----:B------:R-:W-:-:S07]  /*0e00*/  @!P1 IADD3 R5, PT, PT, R5, 0x40, RZ ;  /* 0x0000004005059810 */ /* 0x000fce0007ffe0ff */
.L_x_14:
[----:B------:R-:W-:Y:S01]  /*0e10*/  LEA R6, R10, 0xc0800000, 0x17 ;  /* 0xc08000000a067811 */ /* 0x000fe200078eb8ff */
[----:B------:R-:W-:Y:S03]  /*0e20*/  BSSY.RECONVERGENT B2, `(.L_x_19) ;  /* 0x0000036000027945 */ /* 0x000fe60003800200 */
[----:B------:R-:W-:Y:S02]  /*0e30*/  IADD3 R6, PT, PT, -R6, R3, RZ ;  /* 0x0000000306067210 */ /* 0x000fe40007ffe1ff */
[----:B------:R-:W-:Y:S02]  /*0e40*/  IADD3 R3, PT, PT, R8, -0x7f, RZ ;  /* 0xffffff8108037810 */ /* 0x000fe40007ffe0ff */
[----:B------:R0:W1:Y:S01]  /*0e50*/  MUFU.RCP R7, R6 ;  /* 0x0000000600077308 */ /* 0x0000620000001000 */
[----:B------:R-:W-:Y:S02]  /*0e60*/  FADD.FTZ R9, -R6, -RZ ;  /* 0x800000ff06097221 */ /* 0x000fe40000010100 */
[C---:B------:R-:W-:Y:S01]  /*0e70*/  IMAD R0, R3.reuse, -0x800000, R0 ;  /* 0xff80000003007824 */ /* 0x040fe200078e0200 */
[----:B0-----:R-:W-:-:S05]  /*0e80*/  IADD3 R6, PT, PT, R3, 0x7f, -R10 ;  /* 0x0000007f03067810 */ /* 0x001fca0007ffe80a */
[----:B------:R-:W-:Y:S02]  /*0e90*/  IMAD.IADD R6, R6, 0x1, R5 ;  /* 0x0000000106067824 */ /* 0x000fe400078e0205 */
[----:B-1----:R-:W-:-:S04]  /*0ea0*/  FFMA R8, R7, R9, 1 ;  /* 0x3f80000007087423 */ /* 0x002fc80000000009 */
[----:B------:R-:W-:-:S04]  /*0eb0*/  FFMA R12, R7, R8, R7 ;  /* 0x00000008070c7223 */ /* 0x000fc80000000007 */
[----:B------:R-:W-:-:S04]  /*0ec0*/  FFMA R7, R0, R12, RZ ;  /* 0x0000000c00077223 */ /* 0x000fc800000000ff */
[----:B------:R-:W-:-:S04]  /*0ed0*/  FFMA R8, R9, R7, R0 ;  /* 0x0000000709087223 */ /* 0x000fc80000000000 */
[----:B------:R-:W-:-:S04]  /*0ee0*/  FFMA R7, R12, R8, R7 ;  /* 0x000000080c077223 */ /* 0x000fc80000000007 */
[----:B------:R-:W-:-:S04]  /*0ef0*/  FFMA R8, R9, R7, R0 ;  /* 0x0000000709087223 */ /* 0x000fc80000000000 */
[----:B------:R-:W-:-:S05]  /*0f00*/  FFMA R0, R12, R8, R7 ;  /* 0x000000080c007223 */ /* 0x000fca0000000007 */
[----:B------:R-:W-:-:S04]  /*0f10*/  SHF.R.U32.HI R3, RZ, 0x17, R0 ;  /* 0x00000017ff037819 */ /* 0x000fc80000011600 */
[----:B------:R-:W-:-:S04]  /*0f20*/  LOP3.LUT R3, R3, 0xff, RZ, 0xc0, !PT ;  /* 0x000000ff03037812 */ /* 0x000fc800078ec0ff */
[----:B------:R-:W-:-:S04]  /*0f30*/  IADD3 R9, PT, PT, R3, R6, RZ ;  /* 0x0000000603097210 */ /* 0x000fc80007ffe0ff */
[----:B------:R-:W-:-:S04]  /*0f40*/  IADD3 R3, PT, PT, R9, -0x1, RZ ;  /* 0xffffffff09037810 */ /* 0x000fc80007ffe0ff */
[----:B------:R-:W-:-:S13]  /*0f50*/  ISETP.GE.U32.AND P0, PT, R3, 0xfe, PT ;  /* 0x000000fe0300780c */ /* 0x000fda0003f06070 */
[----:B------:R-:W-:Y:S05]  /*0f60*/  @!P0 BRA `(.L_x_20) ;  /* 0x0000000000808947 */ /* 0x000fea0003800000 */
[----:B------:R-:W-:-:S13]  /*0f70*/  ISETP.GT.AND P0, PT, R9, 0xfe, PT ;  /* 0x000000fe0900780c */ /* 0x000fda0003f04270 */
[----:B------:R-:W-:Y:S05]  /*0f80*/  @P0 BRA `(.L_x_21) ;  /* 0x00000000006c0947 */ /* 0x000fea0003800000 */
[----:B------:R-:W-:-:S13]  /*0f90*/  ISETP.GE.AND P0, PT, R9, 0x1, PT ;  /* 0x000000010900780c */ /* 0x000fda0003f06270 */
[----:B------:R-:W-:Y:S05]  /*0fa0*/  @P0 BRA `(.L_x_22) ;  /* 0x0000000000740947 */ /* 0x000fea0003800000 */
[----:B------:R-:W-:Y:S02]  /*0fb0*/  ISETP.GE.AND P0, PT, R9, -0x18, PT ;  /* 0xffffffe80900780c */ /* 0x000fe40003f06270 */
[----:B------:R-:W-:-:S11]  /*0fc0*/  LOP3.LUT R0, R0, 0x80000000, RZ, 0xc0, !PT ;  /* 0x8000000000007812 */ /* 0x000fd600078ec0ff */
[----:B------:R-:W-:Y:S05]  /*0fd0*/  @!P0 BRA `(.L_x_22) ;  /* 0x0000000000688947 */ /* 0x000fea0003800000 */
[CCC-:B------:R-:W-:Y:S01]  /*0fe0*/  FFMA.RZ R3, R12.reuse, R8.reuse, R7.reuse ;  /* 0x000000080c037223 */ /* 0x1c0fe2000000c007 */
[CCC-:B------:R-:W-:Y:S01]  /*0ff0*/  FFMA.RM R6, R12.reuse, R8.reuse, R7.reuse ;  /* 0x000000080c067223 */ /* 0x1c0fe20000004007 */
[C---:B------:R-:W-:Y:S02]  /*1000*/  ISETP.NE.AND P2, PT, R9.reuse, RZ, PT ;  /* 0x000000ff0900720c */ /* 0x040fe40003f45270 */
[----:B------:R-:W-:Y:S02]  /*1010*/  ISETP.NE.AND P1, PT, R9, RZ, PT ;  /* 0x000000ff0900720c */ /* 0x000fe40003f25270 */
[----:B------:R-:W-:Y:S01]  /*1020*/  LOP3.LUT R5, R3, 0x7fffff, RZ, 0xc0, !PT ;  /* 0x007fffff03057812 */ /* 0x000fe200078ec0ff */
[----:B------:R-:W-:Y:S01]  /*1030*/  FFMA.RP R3, R12, R8, R7 ;  /* 0x000000080c037223 */ /* 0x000fe20000008007 */
[----:B------:R-:W-:Y:S01]  /*1040*/  IADD3 R8, PT, PT, R9, 0x20, RZ ;  /* 0x0000002009087810 */ /* 0x000fe20007ffe0ff */
[----:B------:R-:W-:Y:S01]  /*1050*/  IMAD.MOV R7, RZ, RZ, -R9 ;  /* 0x000000ffff077224 */ /* 0x000fe200078e0a09 */
[----:B------:R-:W-:-:S02]  /*1060*/  LOP3.LUT R5, R5, 0x800000, RZ, 0xfc, !PT ;  /* 0x0080000005057812 */ /* 0x000fc400078efcff */
[----:B------:R-:W-:Y:S02]  /*1070*/  FSETP.NEU.FTZ.AND P0, PT, R3, R6, PT ;  /* 0x000000060300720b */ /* 0x000fe40003f1d000 */
[----:B------:R-:W-:Y:S02]  /*1080*/  SHF.L.U32 R8, R5, R8, RZ ;  /* 0x0000000805087219 */ /* 0x000fe400000006ff */
[----:B------:R-:W-:Y:S02]  /*1090*/  SEL R6, R7, RZ, P2 ;  /* 0x000000ff07067207 */ /* 0x000fe40001000000 */
[----:B------:R-:W-:Y:S02]  /*10a0*/  ISETP.NE.AND P1, PT, R8, RZ, P1 ;  /* 0x000000ff0800720c */ /* 0x000fe40000f25270 */
[----:B------:R-:W-:Y:S02]  /*10b0*/  SHF.R.U32.HI R6, RZ, R6, R5 ;  /* 0x00000006ff067219 */ /* 0x000fe40000011605 */
[----:B------:R-:W-:-:S02]  /*10c0*/  PLOP3.LUT P0, PT, P0, P1, PT, 0xf8, 0x8f ;  /* 0x00000000008f781c */ /* 0x000fc40000703f70 */
[----:B------:R-:W-:Y:S02]  /*10d0*/  SHF.R.U32.HI R8, RZ, 0x1, R6 ;  /* 0x00000001ff087819 */ /* 0x000fe40000011606 */
[----:B------:R-:W-:-:S04]  /*10e0*/  SEL R3, RZ, 0x1, !P0 ;  /* 0x00000001ff037807 */ /* 0x000fc80004000000 */
[----:B------:R-:W-:-:S04]  /*10f0*/  LOP3.LUT R3, R3, 0x1, R8, 0xf8, !PT ;  /* 0x0000000103037812 */ /* 0x000fc800078ef808 */
[----:B------:R-:W-:-:S04]  /*1100*/  LOP3.LUT R3, R3, R6, RZ, 0xc0, !PT ;  /* 0x0000000603037212 */ /* 0x000fc800078ec0ff */
[----:B------:R-:W-:-:S04]  /*1110*/  IADD3 R3, PT, PT, R8, R3, RZ ;  /* 0x0000000308037210 */ /* 0x000fc80007ffe0ff */
[----:B------:R-:W-:Y:S01]  /*1120*/  LOP3.LUT R0, R3, R0, RZ, 0xfc, !PT ;  /* 0x0000000003007212 */ /* 0x000fe200078efcff */
[----:B------:R-:W-:Y:S06]  /*1130*/  BRA `(.L_x_22) ;  /* 0x0000000000107947 */ /* 0x000fec0003800000 */
.L_x_21:
[----:B------:R-:W-:-:S04]  /*1140*/  LOP3.LUT R0, R0, 0x80000000, RZ, 0xc0, !PT ;  /* 0x8000000000007812 */ /* 0x000fc800078ec0ff */
[----:B------:R-:W-:Y:S01]  /*1150*/  LOP3.LUT R0, R0, 0x7f800000, RZ, 0xfc, !PT ;  /* 0x7f80000000007812 */ /* 0x000fe200078efcff */
[----:B------:R-:W-:Y:S06]  /*1160*/  BRA `(.L_x_22) ;  /* 0x0000000000047947 */ /* 0x000fec0003800000 */
.L_x_20:
[----:B------:R-:W-:-:S07]  /*1170*/  LEA R0, R6, R0, 0x17 ;  /* 0x0000000006007211 */ /* 0x000fce00078eb8ff */
.L_x_22:
[----:B------:R-:W-:Y:S05]  /*1180*/  BSYNC.RECONVERGENT B2 ;  /* 0x0000000000027941 */ /* 0x000fea0003800200 */
.L_x_19:
[----:B------:R-:W-:Y:S05]  /*1190*/  BRA `(.L_x_23) ;  /* 0x0000000000207947 */ /* 0x000fea0003800000 */
.L_x_18:
[----:B------:R-:W-:-:S04]  /*11a0*/  LOP3.LUT R0, R3, 0x80000000, R0, 0x48, !PT ;  /* 0x8000000003007812 */ /* 0x000fc800078e4800 */
[----:B------:R-:W-:Y:S01]  /*11b0*/  LOP3.LUT R0, R0, 0x7f800000, RZ, 0xfc, !PT ;  /* 0x7f80000000007812 */ /* 0x000fe200078efcff */
[----:B------:R-:W-:Y:S06]  /*11c0*/  BRA `(.L_x_23) ;  /* 0x0000000000147947 */ /* 0x000fec0003800000 */
.L_x_17:
[----:B------:R-:W-:Y:S01]  /*11d0*/  LOP3.LUT R0, R3, 0x80000000, R0, 0x48, !PT ;  /* 0x8000000003007812 */ /* 0x000fe200078e4800 */
[----:B------:R-:W-:Y:S06]  /*11e0*/  BRA `(.L_x_23) ;  /* 0x00000000000c7947 */ /* 0x000fec0003800000 */
.L_x_16:
[----:B------:R-:W0:Y:S01]  /*11f0*/  MUFU.RSQ R0, -QNAN ;  /* 0xffc0000000007908 */ /* 0x000e220000001400 */
[----:B------:R-:W-:Y:S05]  /*1200*/  BRA `(.L_x_23) ;  /* 0x0000000000047947 */ /* 0x000fea0003800000 */
.L_x_15:
[----:B------:R-:W-:-:S07]  /*1210*/  FADD.FTZ R0, R0, R3 ;  /* 0x0000000300007221 */ /* 0x000fce0000010000 */
.L_x_23:
[----:B------:R-:W-:Y:S05]  /*1220*/  BSYNC.RECONVERGENT B1 ;  /* 0x0000000000017941 */ /* 0x000fea0003800200 */
.L_x_13:
[----:B------:R-:W-:-:S04]  /*1230*/  HFMA2 R3, -RZ, RZ, 0, 0 ;  /* 0x00000000ff037431 */ /* 0x000fc800000001ff */
[----:B0-----:R-:W-:Y:S05]  /*1240*/  RET.REL.NODEC R2 `(_Z14rmsnorm_kernelPKfPfS0_if) ;  /* 0xffffffec026c7950 */ /* 0x001fea0003c3ffff */
.L_x_24:
[----:B------:R-:W-:-:S00]  /*1250*/  BRA `(.L_x_24) ;  /* 0xfffffffc00fc7947 */ /* 0x000fc0000383ffff */
[----:B------:R-:W-:-:S00]  /*1260*/  NOP ;  /* 0x0000000000007918 */ /* 0x000fc00000000000 */
        /* <DEDUP_REMOVED lines=9> */
.L_x_26:


//--------------------- .nv.shared.reserved.0     --------------------------
	.section	.nv.shared.reserved.0,"aw",@nobits
	.weak		__nv_reservedSMEM_offset_0_alias
	.size		__nv_reservedSMEM_offset_0_alias, 0, 64
	.other		__nv_reservedSMEM_offset_0_alias,@"STO_CUDA_RESERVED_SHARED STV_DEFAULT"
__nv_reservedSMEM_offset_0_alias:
	.zero		0
	.zero		64


//--------------------- .nv.constant0._Z14rmsnorm_kernelPKfPfS0_if --------------------------
	.section	.nv.constant0._Z14rmsnorm_kernelPKfPfS0_if,"a",@progbits
	.sectionflags	@""
	.align	4
.nv.constant0._Z14rmsnorm_kernelPKfPfS0_if:
	.zero		928


//--------------------- SYMBOLS --------------------------

	.type		.nv.reservedSmem.offset0,@object
	.size		.nv.reservedSmem.offset0,0x4
